//
// Generated by NVIDIA NVVM Compiler
//
// Compiler Build ID: CL-36424714
// Cuda compilation tools, release 13.0, V13.0.88
// Based on NVVM 20.0.0
//

.version 9.0
.target sm_100
.address_size 64

	// .globl	_Z10addVectorsPfS_S_i

.visible .entry _Z10addVectorsPfS_S_i(
	.param .u64 .ptr .align 1 _Z10addVectorsPfS_S_i_param_0,
	.param .u64 .ptr .align 1 _Z10addVectorsPfS_S_i_param_1,
	.param .u64 .ptr .align 1 _Z10addVectorsPfS_S_i_param_2,
	.param .u32 _Z10addVectorsPfS_S_i_param_3
)
{
	.reg .pred 	%p<2>;
	.reg .b32 	%r<6>;
	.reg .b32 	%f<4>;
	.reg .b64 	%rd<11>;

	ld.param.u64 	%rd1, [_Z10addVectorsPfS_S_i_param_0];
	ld.param.u64 	%rd2, [_Z10addVectorsPfS_S_i_param_1];
	ld.param.u64 	%rd3, [_Z10addVectorsPfS_S_i_param_2];
	ld.param.u32 	%r2, [_Z10addVectorsPfS_S_i_param_3];
	mov.u32 	%r3, %ctaid.x;
	mov.u32 	%r4, %ntid.x;
	mov.u32 	%r5, %tid.x;
	mad.lo.s32 	%r1, %r3, %r4, %r5;
	setp.ge.s32 	%p1, %r1, %r2;
	@%p1 bra 	$L__BB0_2;
	cvta.to.global.u64 	%rd4, %rd1;
	cvta.to.global.u64 	%rd5, %rd2;
	cvta.to.global.u64 	%rd6, %rd3;
	mul.wide.s32 	%rd7, %r1, 4;
	add.s64 	%rd8, %rd4, %rd7;
	ld.global.f32 	%f1, [%rd8];
	add.s64 	%rd9, %rd5, %rd7;
	ld.global.f32 	%f2, [%rd9];
	add.f32 	%f3, %f1, %f2;
	add.s64 	%rd10, %rd6, %rd7;
	st.global.f32 	[%rd10], %f3;
$L__BB0_2:
	ret;

}


// ===== COMPILED SASS (sm_100) =====

	.target	sm_100

	.elftype	@"ET_EXEC"


//--------------------- .note.nv.tkinfo           --------------------------
	.section	.note.nv.tkinfo,"",@"SHT_NOTE"
	.sectionflags	@"SHF_NOTE_NV_TKINFO"
	.tkinfo
        /*0018*/ 	.word	0x00000002
        /*0030*/ 	.string	""
        /*0030*/ 	.string	"ptxas"
        /*0030*/ 	.string	"Cuda compilation tools, release 13.0, V13.0.88"
        /*0030*/ 	.string	"Build cuda_13.0.r13.0/compiler.36424714_0"
        /*0030*/ 	.string	"-arch sm_100 -m 64 "



//--------------------- .note.nv.cuinfo           --------------------------
	.section	.note.nv.cuinfo,"",@"SHT_NOTE"
	.sectionflags	@"SHF_NOTE_NV_CUINFO"
        /*0018*/ 	.short	0x0002
        /*001a*/ 	.short	0x0064
        /*001c*/ 	.short	0x0082
	.zero		2


//--------------------- .nv.info                  --------------------------
	.section	.nv.info,"",@"SHT_CUDA_INFO"
	.align	4


	//----- nvinfo : EIATTR_REGCOUNT
	.align		4
        /*0000*/ 	.byte	0x04, 0x2f
        /*0002*/ 	.short	(.L_1 - .L_0)
	.align		4
.L_0:
        /*0004*/ 	.word	index@(_Z10addVectorsPfS_S_i)
        /*0008*/ 	.word	0x0000000c


	//----- nvinfo : EIATTR_FRAME_SIZE
	.align		4
.L_1:
        /*000c*/ 	.byte	0x04, 0x11
        /*000e*/ 	.short	(.L_3 - .L_2)
	.align		4
.L_2:
        /*0010*/ 	.word	index@(_Z10addVectorsPfS_S_i)
        /*0014*/ 	.word	0x00000000


	//----- nvinfo : EIATTR_MIN_STACK_SIZE
	.align		4
.L_3:
        /*0018*/ 	.byte	0x04, 0x12
        /*001a*/ 	.short	(.L_5 - .L_4)
	.align		4
.L_4:
        /*001c*/ 	.word	index@(_Z10addVectorsPfS_S_i)
        /*0020*/ 	.word	0x00000000
.L_5:


//--------------------- .nv.compat                --------------------------
	.section	.nv.compat,"",@"SHT_CUDA_COMPAT_INFO"
	.align	4
        /*0000*/ 	.byte	0x02, 0x09, 0x00, 0x00, 0x02, 0x02, 0x01, 0x00, 0x02, 0x05, 0x05, 0x00, 0x03, 0x07, 0x01, 0x01
        /*0010*/ 	.byte	0x02, 0x03, 0x00, 0x00, 0x02, 0x06, 0x01, 0x00, 0x04, 0x0b, 0x08, 0x00, 0x09, 0x00, 0x00, 0x00
        /*0020*/ 	.byte	0x00, 0x00, 0x00, 0x00


//--------------------- .nv.info._Z10addVectorsPfS_S_i --------------------------
	.section	.nv.info._Z10addVectorsPfS_S_i,"",@"SHT_CUDA_INFO"
	.sectionflags	@""
	.align	4


	//----- nvinfo : EIATTR_CUDA_API_VERSION
	.align		4
        /*0000*/ 	.byte	0x04, 0x37
        /*0002*/ 	.short	(.L_7 - .L_6)
.L_6:
        /*0004*/ 	.word	0x00000082


	//----- nvinfo : EIATTR_KPARAM_INFO
	.align		4
.L_7:
        /*0008*/ 	.byte	0x04, 0x17
        /*000a*/ 	.short	(.L_9 - .L_8)
.L_8:
        /*000c*/ 	.word	0x00000000
        /*0010*/ 	.short	0x0003
        /*0012*/ 	.short	0x0018
        /*0014*/ 	.byte	0x00, 0xf0, 0x11, 0x00


	//----- nvinfo : EIATTR_KPARAM_INFO
	.align		4
.L_9:
        /*0018*/ 	.byte	0x04, 0x17
        /*001a*/ 	.short	(.L_11 - .L_10)
.L_10:
        /*001c*/ 	.word	0x00000000
        /*0020*/ 	.short	0x0002
        /*0022*/ 	.short	0x0010
        /*0024*/ 	.byte	0x00, 0xf5, 0x21, 0x00


	//----- nvinfo : EIATTR_KPARAM_INFO
	.align		4
.L_11:
        /*0028*/ 	.byte	0x04, 0x17
        /*002a*/ 	.short	(.L_13 - .L_12)
.L_12:
        /*002c*/ 	.word	0x00000000
        /*0030*/ 	.short	0x0001
        /*0032*/ 	.short	0x0008
        /*0034*/ 	.byte	0x00, 0xf5, 0x21, 0x00


	//----- nvinfo : EIATTR_KPARAM_INFO
	.align		4
.L_13:
        /*0038*/ 	.byte	0x04, 0x17
        /*003a*/ 	.short	(.L_15 - .L_14)
.L_14:
        /*003c*/ 	.word	0x00000000
        /*0040*/ 	.short	0x0000
        /*0042*/ 	.short	0x0000
        /*0044*/ 	.byte	0x00, 0xf5, 0x21, 0x00


	//----- nvinfo : EIATTR_SPARSE_MMA_MASK
	.align		4
.L_15:
        /*0048*/ 	.byte	0x03, 0x50
        /*004a*/ 	.short	0x0000


	//----- nvinfo : EIATTR_MAXREG_COUNT
	.align		4
        /*004c*/ 	.byte	0x03, 0x1b
        /*004e*/ 	.short	0x00ff


	//----- nvinfo : EIATTR_MERCURY_ISA_VERSION
	.align		4
        /*0050*/ 	.byte	0x03, 0x5f
        /*0052*/ 	.short	0x0101


	//----- nvinfo : EIATTR_VRC_CTA_INIT_COUNT
	.align		4
        /*0054*/ 	.byte	0x02, 0x4a
	.zero		1
	.zero		1


	//----- nvinfo : EIATTR_EXIT_INSTR_OFFSETS
	.align		4
        /*0058*/ 	.byte	0x04, 0x1c
        /*005a*/ 	.short	(.L_17 - .L_16)


	//   ....[0]....
.L_16:
        /*005c*/ 	.word	0x00000070


	//   ....[1]....
        /*0060*/ 	.word	0x00000130


	//----- nvinfo : EIATTR_CBANK_PARAM_SIZE
	.align		4
.L_17:
        /*0064*/ 	.byte	0x03, 0x19
        /*0066*/ 	.short	0x001c


	//----- nvinfo : EIATTR_PARAM_CBANK
	.align		4
        /*0068*/ 	.byte	0x04, 0x0a
        /*006a*/ 	.short	(.L_19 - .L_18)
	.align		4
.L_18:
        /*006c*/ 	.word	index@(.nv.constant0._Z10addVectorsPfS_S_i)
        /*0070*/ 	.short	0x0380
        /*0072*/ 	.short	0x001c


	//----- nvinfo : EIATTR_SW_WAR
	.align		4
.L_19:
        /*0074*/ 	.byte	0x04, 0x36
        /*0076*/ 	.short	(.L_21 - .L_20)
.L_20:
        /*0078*/ 	.word	0x00000008
.L_21:


//--------------------- .nv.callgraph             --------------------------
	.section	.nv.callgraph,"",@"SHT_CUDA_CALLGRAPH"
	.align	4
	.sectionentsize	8
	.align		4
        /*0000*/ 	.word	0x00000000
	.align		4
        /*0004*/ 	.word	0xffffffff
	.align		4
        /*0008*/ 	.word	0x00000000
	.align		4
        /*000c*/ 	.word	0xfffffffe
	.align		4
        /*0010*/ 	.word	0x00000000
	.align		4
        /*0014*/ 	.word	0xfffffffd
	.align		4
        /*0018*/ 	.word	0x00000000
	.align		4
        /*001c*/ 	.word	0xfffffffc


//--------------------- .text._Z10addVectorsPfS_S_i --------------------------
	.section	.text._Z10addVectorsPfS_S_i,"ax",@progbits
	.align	128
        .global         _Z10addVectorsPfS_S_i
        .type           _Z10addVectorsPfS_S_i,@function
        .size           _Z10addVectorsPfS_S_i,(.L_x_1 - _Z10addVectorsPfS_S_i)
        .other          _Z10addVectorsPfS_S_i,@"STO_CUDA_ENTRY STV_DEFAULT"
_Z10addVectorsPfS_S_i:
.text._Z10addVectorsPfS_S_i:
[----:B------:R-:W-:Y:S01]  /*0000*/  LDC R1, c[0x0][0x37c] ;  /* 0x0000df00ff017b82 */ /* 0x000fe20000000800 */
[----:B------:R-:W0:Y:S07]  /*0010*/  S2R R0, SR_TID.X ;  /* 0x0000000000007919 */ /* 0x000e2e0000002100 */
[----:B------:R-:W0:Y:S01]  /*0020*/  S2UR UR4, SR_CTAID.X ;  /* 0x00000000000479c3 */ /* 0x000e220000002500 */
[----:B------:R-:W1:Y:S07]  /*0030*/  LDCU UR5, c[0x0][0x398] ;  /* 0x00007300ff0577ac */ /* 0x000e6e0008000800 */
[----:B------:R-:W0:Y:S02]  /*0040*/  LDC R9, c[0x0][0x360] ;  /* 0x0000d800ff097b82 */ /* 0x000e240000000800 */
[----:B0-----:R-:W-:-:S05]  /*0050*/  IMAD R9, R9, UR4, R0 ;  /* 0x0000000409097c24 */ /* 0x001fca000f8e0200 */
[----:B-1----:R-:W-:-:S13]  /*0060*/  ISETP.GE.AND P0, PT, R9, UR5, PT ;  /* 0x0000000509007c0c */ /* 0x002fda000bf06270 */
[----:B------:R-:W-:Y:S05]  /*0070*/  @P0 EXIT ;  /* 0x000000000000094d */ /* 0x000fea0003800000 */
[----:B------:R-:W0:Y:S01]  /*0080*/  LDC.64 R2, c[0x0][0x380] ;  /* 0x0000e000ff027b82 */ /* 0x000e220000000a00 */
[----:B------:R-:W1:Y:S07]  /*0090*/  LDCU.64 UR4, c[0x0][0x358] ;  /* 0x00006b00ff0477ac */ /* 0x000e6e0008000a00 */
[----:B------:R-:W2:Y:S08]  /*00a0*/  LDC.64 R4, c[0x0][0x388] ;  /* 0x0000e200ff047b82 */ /* 0x000eb00000000a00 */
[----:B------:R-:W3:Y:S01]  /*00b0*/  LDC.64 R6, c[0x0][0x390] ;  /* 0x0000e400ff067b82 */ /* 0x000ee20000000a00 */
[----:B0-----:R-:W-:-:S06]  /*00c0*/  IMAD.WIDE R2, R9, 0x4, R2 ;  /* 0x0000000409027825 */ /* 0x001fcc00078e0202 */
[----:B-1----:R-:W4:Y:S01]  /*00d0*/  LDG.E R2, desc[UR4][R2.64] ;  /* 0x0000000402027981 */ /* 0x002f22000c1e1900 */
[----:B--2---:R-:W-:-:S06]  /*00e0*/  IMAD.WIDE R4, R9, 0x4, R4 ;  /* 0x0000000409047825 */ /* 0x004fcc00078e0204 */
[----:B------:R-:W4:Y:S01]  /*00f0*/  LDG.E R5, desc[UR4][R4.64] ;  /* 0x0000000404057981 */ /* 0x000f22000c1e1900 */
[----:B---3--:R-:W-:-:S04]  /*0100*/  IMAD.WIDE R6, R9, 0x4, R6 ;  /* 0x0000000409067825 */ /* 0x008fc800078e0206 */
[----:B----4-:R-:W-:-:S05]  /*0110*/  FADD R9, R2, R5 ;  /* 0x0000000502097221 */ /* 0x010fca0000000000 */
[----:B------:R-:W-:Y:S01]  /*0120*/  STG.E desc[UR4][R6.64], R9 ;  /* 0x0000000906007986 */ /* 0x000fe2000c101904 */
[----:B------:R-:W-:Y:S05]  /*0130*/  EXIT ;  /* 0x000000000000794d */ /* 0x000fea0003800000 */
.L_x_0:
[----:B------:R-:W-:-:S00]  /*0140*/  BRA `(.L_x_0) ;  /* 0xfffffffc00fc7947 */ /* 0x000fc0000383ffff */
[----:B------:R-:W-:-:S00]  /*0150*/  NOP ;  /* 0x0000000000007918 */ /* 0x000fc00000000000 */
        /* <DEDUP_REMOVED lines=10> */
.L_x_1:


//--------------------- .nv.shared.reserved.0     --------------------------
	.section	.nv.shared.reserved.0,"aw",@nobits
	.weak		__nv_reservedSMEM_offset_0_alias
	.size		__nv_reservedSMEM_offset_0_alias, 0, 64
	.other		__nv_reservedSMEM_offset_0_alias,@"STO_CUDA_RESERVED_SHARED STV_DEFAULT"
__nv_reservedSMEM_offset_0_alias:
	.zero		0
	.zero		64


//--------------------- .nv.constant0._Z10addVectorsPfS_S_i --------------------------
	.section	.nv.constant0._Z10addVectorsPfS_S_i,"a",@progbits
	.sectionflags	@""
	.align	4
.nv.constant0._Z10addVectorsPfS_S_i:
	.zero		924


//--------------------- SYMBOLS --------------------------

	.type		.nv.reservedSmem.offset0,@object
	.size		.nv.reservedSmem.offset0,0x4
